//
// Generated by NVIDIA NVVM Compiler
//
// Compiler Build ID: CL-36424714
// Cuda compilation tools, release 13.0, V13.0.88
// Based on NVVM 20.0.0
//

.version 9.0
.target sm_100
.address_size 64

	// .globl	_Z4convPiS_S_S_
.const .align 4 .b8 mask_constant_mem[400];

.visible .entry _Z4convPiS_S_S_(
	.param .u64 .ptr .align 1 _Z4convPiS_S_S__param_0,
	.param .u64 .ptr .align 1 _Z4convPiS_S_S__param_1,
	.param .u64 .ptr .align 1 _Z4convPiS_S_S__param_2,
	.param .u64 .ptr .align 1 _Z4convPiS_S_S__param_3
)
{
	.reg .pred 	%p<15>;
	.reg .b16 	%rs<3>;
	.reg .b32 	%r<99>;
	.reg .b64 	%rd<36>;

	ld.param.u64 	%rd4, [_Z4convPiS_S_S__param_0];
	ld.param.u64 	%rd3, [_Z4convPiS_S_S__param_1];
	ld.param.u64 	%rd5, [_Z4convPiS_S_S__param_2];
	ld.param.u64 	%rd6, [_Z4convPiS_S_S__param_3];
	cvta.to.global.u64 	%rd1, %rd4;
	cvta.to.global.u64 	%rd2, %rd5;
	cvta.to.global.u64 	%rd7, %rd6;
	ld.global.u32 	%r49, [%rd7];
	shr.u32 	%r50, %r49, 31;
	add.s32 	%r51, %r49, %r50;
	shr.s32 	%r1, %r51, 1;
	mov.u32 	%r52, %ctaid.x;
	mov.u32 	%r53, %ntid.x;
	mov.u32 	%r54, %tid.x;
	mad.lo.s32 	%r2, %r52, %r53, %r54;
	sub.s32 	%r93, %r2, %r1;
	add.s32 	%r55, %r1, %r2;
	setp.gt.s32 	%p1, %r93, %r55;
	mov.b32 	%r83, 0;
	@%p1 bra 	$L__BB0_22;
	shl.b32 	%r4, %r1, 1;
	setp.lt.u32 	%p2, %r4, 3;
	mov.b32 	%r84, 0;
	mov.u32 	%r83, %r84;
	@%p2 bra 	$L__BB0_17;
	sub.s32 	%r58, %r2, %r1;
	add.s32 	%r78, %r58, 1;
	add.s32 	%r59, %r4, 1;
	and.b32  	%r60, %r59, -4;
	neg.s32 	%r77, %r60;
	mov.b32 	%r84, 0;
	mov.u64 	%rd26, mask_constant_mem;
$L__BB0_3:
	add.s32 	%r11, %r78, -1;
	setp.lt.s32 	%p3, %r11, 0;
	@%p3 bra 	$L__BB0_6;
	ld.global.u32 	%r61, [%rd2];
	setp.ge.s32 	%p4, %r11, %r61;
	@%p4 bra 	$L__BB0_6;
	mul.wide.u32 	%rd8, %r11, 4;
	add.s64 	%rd9, %rd1, %rd8;
	ld.global.u32 	%r62, [%rd9];
	add.s32 	%r12, %r84, 1;
	mul.wide.s32 	%rd10, %r84, 4;
	add.s64 	%rd12, %rd26, %rd10;
	ld.const.u32 	%r63, [%rd12];
	mad.lo.s32 	%r83, %r63, %r62, %r83;
	mov.u32 	%r84, %r12;
$L__BB0_6:
	add.s32 	%r16, %r78, 2;
	setp.lt.s32 	%p5, %r78, 0;
	@%p5 bra 	$L__BB0_9;
	ld.global.u32 	%r64, [%rd2];
	setp.ge.s32 	%p6, %r78, %r64;
	@%p6 bra 	$L__BB0_9;
	mul.wide.u32 	%rd13, %r78, 4;
	add.s64 	%rd14, %rd1, %rd13;
	ld.global.u32 	%r65, [%rd14];
	add.s32 	%r17, %r84, 1;
	mul.wide.s32 	%rd15, %r84, 4;
	add.s64 	%rd17, %rd26, %rd15;
	ld.const.u32 	%r66, [%rd17];
	mad.lo.s32 	%r83, %r66, %r65, %r83;
	mov.u32 	%r84, %r17;
$L__BB0_9:
	add.s32 	%r21, %r78, 1;
	setp.lt.s32 	%p7, %r21, 0;
	@%p7 bra 	$L__BB0_12;
	ld.global.u32 	%r67, [%rd2];
	setp.ge.s32 	%p8, %r21, %r67;
	@%p8 bra 	$L__BB0_12;
	mul.wide.u32 	%rd18, %r21, 4;
	add.s64 	%rd19, %rd1, %rd18;
	ld.global.u32 	%r68, [%rd19];
	add.s32 	%r22, %r84, 1;
	mul.wide.s32 	%rd20, %r84, 4;
	add.s64 	%rd22, %rd26, %rd20;
	ld.const.u32 	%r69, [%rd22];
	mad.lo.s32 	%r83, %r69, %r68, %r83;
	mov.u32 	%r84, %r22;
$L__BB0_12:
	setp.lt.s32 	%p9, %r16, 0;
	@%p9 bra 	$L__BB0_15;
	ld.global.u32 	%r70, [%rd2];
	setp.ge.s32 	%p10, %r16, %r70;
	@%p10 bra 	$L__BB0_15;
	mul.wide.u32 	%rd23, %r16, 4;
	add.s64 	%rd24, %rd1, %rd23;
	ld.global.u32 	%r71, [%rd24];
	add.s32 	%r26, %r84, 1;
	mul.wide.s32 	%rd25, %r84, 4;
	add.s64 	%rd27, %rd26, %rd25;
	ld.const.u32 	%r72, [%rd27];
	mad.lo.s32 	%r83, %r72, %r71, %r83;
	mov.u32 	%r84, %r26;
$L__BB0_15:
	add.s32 	%r78, %r78, 4;
	add.s32 	%r77, %r77, 4;
	setp.ne.s32 	%p11, %r77, 0;
	@%p11 bra 	$L__BB0_3;
	add.s32 	%r93, %r78, -1;
$L__BB0_17:
	cvt.u16.u32 	%rs1, %r1;
	and.b16  	%rs2, %rs1, 1;
	mul.wide.u16 	%r73, %rs2, 2;
	neg.s32 	%r92, %r73;
	mov.u64 	%rd31, mask_constant_mem;
$L__BB0_18:
	.pragma "nounroll";
	setp.lt.s32 	%p12, %r93, 0;
	@%p12 bra 	$L__BB0_21;
	ld.global.u32 	%r74, [%rd2];
	setp.ge.s32 	%p13, %r93, %r74;
	@%p13 bra 	$L__BB0_21;
	mul.wide.u32 	%rd28, %r93, 4;
	add.s64 	%rd29, %rd1, %rd28;
	ld.global.u32 	%r75, [%rd29];
	add.s32 	%r41, %r84, 1;
	mul.wide.s32 	%rd30, %r84, 4;
	add.s64 	%rd32, %rd31, %rd30;
	ld.const.u32 	%r76, [%rd32];
	mad.lo.s32 	%r83, %r76, %r75, %r83;
	mov.u32 	%r84, %r41;
$L__BB0_21:
	add.s32 	%r93, %r93, 1;
	add.s32 	%r92, %r92, 1;
	setp.ne.s32 	%p14, %r92, 1;
	@%p14 bra 	$L__BB0_18;
$L__BB0_22:
	cvta.to.global.u64 	%rd33, %rd3;
	mul.wide.s32 	%rd34, %r2, 4;
	add.s64 	%rd35, %rd33, %rd34;
	st.global.u32 	[%rd35], %r83;
	ret;

}


// ===== COMPILED SASS (sm_100) =====

	.target	sm_100

	.elftype	@"ET_EXEC"


//--------------------- .note.nv.tkinfo           --------------------------
	.section	.note.nv.tkinfo,"",@"SHT_NOTE"
	.sectionflags	@"SHF_NOTE_NV_TKINFO"
	.tkinfo
        /*0018*/ 	.word	0x00000002
        /*0030*/ 	.string	""
        /*0030*/ 	.string	"ptxas"
        /*0030*/ 	.string	"Cuda compilation tools, release 13.0, V13.0.88"
        /*0030*/ 	.string	"Build cuda_13.0.r13.0/compiler.36424714_0"
        /*0030*/ 	.string	"-arch sm_100 -m 64 "



//--------------------- .note.nv.cuinfo           --------------------------
	.section	.note.nv.cuinfo,"",@"SHT_NOTE"
	.sectionflags	@"SHF_NOTE_NV_CUINFO"
        /*0018*/ 	.short	0x0002
        /*001a*/ 	.short	0x0064
        /*001c*/ 	.short	0x0082
	.zero		2


//--------------------- .nv.info                  --------------------------
	.section	.nv.info,"",@"SHT_CUDA_INFO"
	.align	4


	//----- nvinfo : EIATTR_REGCOUNT
	.align		4
        /*0000*/ 	.byte	0x04, 0x2f
        /*0002*/ 	.short	(.L_2 - .L_1)
	.align		4
.L_1:
        /*0004*/ 	.word	index@(_Z4convPiS_S_S_)
        /*0008*/ 	.word	0x00000014


	//----- nvinfo : EIATTR_FRAME_SIZE
	.align		4
.L_2:
        /*000c*/ 	.byte	0x04, 0x11
        /*000e*/ 	.short	(.L_4 - .L_3)
	.align		4
.L_3:
        /*0010*/ 	.word	index@(_Z4convPiS_S_S_)
        /*0014*/ 	.word	0x00000000


	//----- nvinfo : EIATTR_MIN_STACK_SIZE
	.align		4
.L_4:
        /*0018*/ 	.byte	0x04, 0x12
        /*001a*/ 	.short	(.L_6 - .L_5)
	.align		4
.L_5:
        /*001c*/ 	.word	index@(_Z4convPiS_S_S_)
        /*0020*/ 	.word	0x00000000
.L_6:


//--------------------- .nv.compat                --------------------------
	.section	.nv.compat,"",@"SHT_CUDA_COMPAT_INFO"
	.align	4
        /*0000*/ 	.byte	0x02, 0x09, 0x00, 0x00, 0x02, 0x02, 0x01, 0x00, 0x02, 0x05, 0x05, 0x00, 0x03, 0x07, 0x01, 0x01
        /*0010*/ 	.byte	0x02, 0x03, 0x00, 0x00, 0x02, 0x06, 0x01, 0x00, 0x04, 0x0b, 0x08, 0x00, 0x09, 0x00, 0x00, 0x00
        /*0020*/ 	.byte	0x00, 0x00, 0x00, 0x00


//--------------------- .nv.info._Z4convPiS_S_S_  --------------------------
	.section	.nv.info._Z4convPiS_S_S_,"",@"SHT_CUDA_INFO"
	.sectionflags	@""
	.align	4


	//----- nvinfo : EIATTR_CUDA_API_VERSION
	.align		4
        /*0000*/ 	.byte	0x04, 0x37
        /*0002*/ 	.short	(.L_8 - .L_7)
.L_7:
        /*0004*/ 	.word	0x00000082


	//----- nvinfo : EIATTR_KPARAM_INFO
	.align		4
.L_8:
        /*0008*/ 	.byte	0x04, 0x17
        /*000a*/ 	.short	(.L_10 - .L_9)
.L_9:
        /*000c*/ 	.word	0x00000000
        /*0010*/ 	.short	0x0003
        /*0012*/ 	.short	0x0018
        /*0014*/ 	.byte	0x00, 0xf5, 0x21, 0x00


	//----- nvinfo : EIATTR_KPARAM_INFO
	.align		4
.L_10:
        /*0018*/ 	.byte	0x04, 0x17
        /*001a*/ 	.short	(.L_12 - .L_11)
.L_11:
        /*001c*/ 	.word	0x00000000
        /*0020*/ 	.short	0x0002
        /*0022*/ 	.short	0x0010
        /*0024*/ 	.byte	0x00, 0xf5, 0x21, 0x00


	//----- nvinfo : EIATTR_KPARAM_INFO
	.align		4
.L_12:
        /*0028*/ 	.byte	0x04, 0x17
        /*002a*/ 	.short	(.L_14 - .L_13)
.L_13:
        /*002c*/ 	.word	0x00000000
        /*0030*/ 	.short	0x0001
        /*0032*/ 	.short	0x0008
        /*0034*/ 	.byte	0x00, 0xf5, 0x21, 0x00


	//----- nvinfo : EIATTR_KPARAM_INFO
	.align		4
.L_14:
        /*0038*/ 	.byte	0x04, 0x17
        /*003a*/ 	.short	(.L_16 - .L_15)
.L_15:
        /*003c*/ 	.word	0x00000000
        /*0040*/ 	.short	0x0000
        /*0042*/ 	.short	0x0000
        /*0044*/ 	.byte	0x00, 0xf5, 0x21, 0x00


	//----- nvinfo : EIATTR_SPARSE_MMA_MASK
	.align		4
.L_16:
        /*0048*/ 	.byte	0x03, 0x50
        /*004a*/ 	.short	0x0000


	//----- nvinfo : EIATTR_MAXREG_COUNT
	.align		4
        /*004c*/ 	.byte	0x03, 0x1b
        /*004e*/ 	.short	0x00ff


	//----- nvinfo : EIATTR_MERCURY_ISA_VERSION
	.align		4
        /*0050*/ 	.byte	0x03, 0x5f
        /*0052*/ 	.short	0x0101


	//----- nvinfo : EIATTR_VRC_CTA_INIT_COUNT
	.align		4
        /*0054*/ 	.byte	0x02, 0x4a
	.zero		1
	.zero		1


	//----- nvinfo : EIATTR_EXIT_INSTR_OFFSETS
	.align		4
        /*0058*/ 	.byte	0x04, 0x1c
        /*005a*/ 	.short	(.L_18 - .L_17)


	//   ....[0]....
.L_17:
        /*005c*/ 	.word	0x00000750


	//----- nvinfo : EIATTR_CRS_STACK_SIZE
	.align		4
.L_18:
        /*0060*/ 	.byte	0x04, 0x1e
        /*0062*/ 	.short	(.L_20 - .L_19)
.L_19:
        /*0064*/ 	.word	0x00000000


	//----- nvinfo : EIATTR_CBANK_PARAM_SIZE
	.align		4
.L_20:
        /*0068*/ 	.byte	0x03, 0x19
        /*006a*/ 	.short	0x0020


	//----- nvinfo : EIATTR_PARAM_CBANK
	.align		4
        /*006c*/ 	.byte	0x04, 0x0a
        /*006e*/ 	.short	(.L_22 - .L_21)
	.align		4
.L_21:
        /*0070*/ 	.word	index@(.nv.constant0._Z4convPiS_S_S_)
        /*0074*/ 	.short	0x0380
        /*0076*/ 	.short	0x0020


	//----- nvinfo : EIATTR_SW_WAR
	.align		4
.L_22:
        /*0078*/ 	.byte	0x04, 0x36
        /*007a*/ 	.short	(.L_24 - .L_23)
.L_23:
        /*007c*/ 	.word	0x00000008
.L_24:


//--------------------- .nv.callgraph             --------------------------
	.section	.nv.callgraph,"",@"SHT_CUDA_CALLGRAPH"
	.align	4
	.sectionentsize	8
	.align		4
        /*0000*/ 	.word	0x00000000
	.align		4
        /*0004*/ 	.word	0xffffffff
	.align		4
        /*0008*/ 	.word	0x00000000
	.align		4
        /*000c*/ 	.word	0xfffffffe
	.align		4
        /*0010*/ 	.word	0x00000000
	.align		4
        /*0014*/ 	.word	0xfffffffd
	.align		4
        /*0018*/ 	.word	0x00000000
	.align		4
        /*001c*/ 	.word	0xfffffffc


//--------------------- .nv.constant3             --------------------------
	.section	.nv.constant3,"a",@progbits
	.align	4
.nv.constant3:
	.type		mask_constant_mem,@object
	.size		mask_constant_mem,(.L_0 - mask_constant_mem)
mask_constant_mem:
	.zero		400
.L_0:


//--------------------- .text._Z4convPiS_S_S_     --------------------------
	.section	.text._Z4convPiS_S_S_,"ax",@progbits
	.align	128
        .global         _Z4convPiS_S_S_
        .type           _Z4convPiS_S_S_,@function
        .size           _Z4convPiS_S_S_,(.L_x_16 - _Z4convPiS_S_S_)
        .other          _Z4convPiS_S_S_,@"STO_CUDA_ENTRY STV_DEFAULT"
_Z4convPiS_S_S_:
.text._Z4convPiS_S_S_:
[----:B------:R-:W-:Y:S08]  /*0000*/  LDC R1, c[0x0][0x37c] ;  /* 0x0000df00ff017b82 */ /* 0x000ff00000000800 */
[----:B------:R-:W0:Y:S01]  /*0010*/  LDC.64 R2, c[0x0][0x398] ;  /* 0x0000e600ff027b82 */ /* 0x000e220000000a00 */
[----:B------:R-:W0:Y:S02]  /*0020*/  LDCU.64 UR4, c[0x0][0x358] ;  /* 0x00006b00ff0477ac */ /* 0x000e240008000a00 */
[----:B0-----:R-:W2:Y:S05]  /*0030*/  LDG.E R2, desc[UR4][R2.64] ;  /* 0x0000000402027981 */ /* 0x001eaa000c1e1900 */
[----:B------:R-:W0:Y:S01]  /*0040*/  S2UR UR6, SR_CTAID.X ;  /* 0x00000000000679c3 */ /* 0x000e220000002500 */
[----:B------:R-:W-:Y:S01]  /*0050*/  BSSY.RECONVERGENT B0, `(.L_x_0) ;  /* 0x000006c000007945 */ /* 0x000fe20003800200 */
[----:B------:R-:W0:Y:S06]  /*0060*/  S2R R5, SR_TID.X ;  /* 0x0000000000057919 */ /* 0x000e2c0000002100 */
[----:B------:R-:W0:Y:S02]  /*0070*/  LDC R4, c[0x0][0x360] ;  /* 0x0000d800ff047b82 */ /* 0x000e240000000800 */
[----:B0-----:R-:W-:Y:S01]  /*0080*/  IMAD R4, R4, UR6, R5 ;  /* 0x0000000604047c24 */ /* 0x001fe2000f8e0205 */
[----:B--2---:R-:W-:-:S04]  /*0090*/  LEA.HI R7, R2, R2, RZ, 0x1 ;  /* 0x0000000202077211 */ /* 0x004fc800078f08ff */
[----:B------:R-:W-:-:S05]  /*00a0*/  SHF.R.S32.HI R7, RZ, 0x1, R7 ;  /* 0x00000001ff077819 */ /* 0x000fca0000011407 */
[----:B------:R-:W-:Y:S02]  /*00b0*/  IMAD.IADD R9, R4, 0x1, -R7 ;  /* 0x0000000104097824 */ /* 0x000fe400078e0a07 */
[----:B------:R-:W-:-:S05]  /*00c0*/  IMAD.IADD R0, R7, 0x1, R4 ;  /* 0x0000000107007824 */ /* 0x000fca00078e0204 */
[----:B------:R-:W-:Y:S01]  /*00d0*/  ISETP.GT.AND P0, PT, R9, R0, PT ;  /* 0x000000000900720c */ /* 0x000fe20003f04270 */
[----:B------:R-:W-:-:S12]  /*00e0*/  HFMA2 R0, -RZ, RZ, 0, 0 ;  /* 0x00000000ff007431 */ /* 0x000fd800000001ff */
[----:B------:R-:W-:Y:S05]  /*00f0*/  @P0 BRA `(.L_x_1) ;  /* 0x0000000400840947 */ /* 0x000fea0003800000 */
[----:B------:R-:W-:Y:S01]  /*0100*/  IMAD.SHL.U32 R6, R7, 0x2, RZ ;  /* 0x0000000207067824 */ /* 0x000fe200078e00ff */
[----:B------:R-:W-:Y:S01]  /*0110*/  MOV R0, RZ ;  /* 0x000000ff00007202 */ /* 0x000fe20000000f00 */
[----:B------:R-:W-:-:S03]  /*0120*/  IMAD.MOV.U32 R5, RZ, RZ, RZ ;  /* 0x000000ffff057224 */ /* 0x000fc600078e00ff */
[----:B------:R-:W-:-:S13]  /*0130*/  ISETP.GE.U32.AND P0, PT, R6, 0x3, PT ;  /* 0x000000030600780c */ /* 0x000fda0003f06070 */
[----:B------:R-:W-:Y:S05]  /*0140*/  @!P0 BRA `(.L_x_2) ;  /* 0x0000000400188947 */ /* 0x000fea0003800000 */
[----:B------:R-:W0:Y:S01]  /*0150*/  LDC.64 R2, c[0x0][0x380] ;  /* 0x0000e000ff027b82 */ /* 0x000e220000000a00 */
[----:B------:R-:W-:Y:S01]  /*0160*/  VIADD R6, R6, 0x1 ;  /* 0x0000000106067836 */ /* 0x000fe20000000000 */
[----:B------:R-:W-:Y:S01]  /*0170*/  MOV R5, RZ ;  /* 0x000000ff00057202 */ /* 0x000fe20000000f00 */
[----:B------:R-:W-:-:S03]  /*0180*/  VIADD R9, R9, 0x1 ;  /* 0x0000000109097836 */ /* 0x000fc60000000000 */
[----:B------:R-:W-:-:S05]  /*0190*/  LOP3.LUT R6, R6, 0xfffffffc, RZ, 0xc0, !PT ;  /* 0xfffffffc06067812 */ /* 0x000fca00078ec0ff */
[----:B------:R-:W-:-:S07]  /*01a0*/  IMAD.MOV R6, RZ, RZ, -R6 ;  /* 0x000000ffff067224 */ /* 0x000fce00078e0a06 */
.L_x_11:
[C---:B------:R-:W-:Y:S01]  /*01b0*/  IADD3 R17, PT, PT, R9.reuse, -0x1, RZ ;  /* 0xffffffff09117810 */ /* 0x040fe20007ffe0ff */
[----:B------:R-:W-:Y:S01]  /*01c0*/  VIADD R6, R6, 0x4 ;  /* 0x0000000406067836 */ /* 0x000fe20000000000 */
[C---:B------:R-:W-:Y:S01]  /*01d0*/  IADD3 R11, PT, PT, R9.reuse, 0x2, RZ ;  /* 0x00000002090b7810 */ /* 0x040fe20007ffe0ff */
[----:B------:R-:W-:Y:S01]  /*01e0*/  VIADD R13, R9, 0x1 ;  /* 0x00000001090d7836 */ /* 0x000fe20000000000 */
[----:B------:R-:W-:Y:S01]  /*01f0*/  ISETP.GE.AND P4, PT, R17, RZ, PT ;  /* 0x000000ff1100720c */ /* 0x000fe20003f86270 */
[----:B------:R-:W-:Y:S01]  /*0200*/  BSSY.RECONVERGENT B1, `(.L_x_3) ;  /* 0x0000010000017945 */ /* 0x000fe20003800200 */
[----:B------:R-:W-:Y:S02]  /*0210*/  ISETP.GE.AND P0, PT, R9, RZ, PT ;  /* 0x000000ff0900720c */ /* 0x000fe40003f06270 */
[----:B------:R-:W-:Y:S02]  /*0220*/  ISETP.NE.AND P1, PT, R6, RZ, PT ;  /* 0x000000ff0600720c */ /* 0x000fe40003f25270 */
[----:B------:R-:W-:-:S02]  /*0230*/  ISETP.GE.AND P2, PT, R13, RZ, PT ;  /* 0x000000ff0d00720c */ /* 0x000fc40003f46270 */
[----:B------:R-:W-:-:S05]  /*0240*/  ISETP.GE.AND P3, PT, R11, RZ, PT ;  /* 0x000000ff0b00720c */ /* 0x000fca0003f66270 */
[----:B------:R-:W-:Y:S08]  /*0250*/  @!P4 BRA `(.L_x_4) ;  /* 0x000000000028c947 */ /* 0x000ff00003800000 */
[----:B------:R-:W1:Y:S02]  /*0260*/  LDC.64 R14, c[0x0][0x390] ;  /* 0x0000e400ff0e7b82 */ /* 0x000e640000000a00 */
[----:B-1----:R-:W2:Y:S02]  /*0270*/  LDG.E R14, desc[UR4][R14.64] ;  /* 0x000000040e0e7981 */ /* 0x002ea4000c1e1900 */
[----:B--2---:R-:W-:-:S13]  /*0280*/  ISETP.GE.AND P4, PT, R17, R14, PT ;  /* 0x0000000e1100720c */ /* 0x004fda0003f86270 */
[----:B------:R-:W-:Y:S05]  /*0290*/  @P4 BRA `(.L_x_4) ;  /* 0x0000000000184947 */ /* 0x000fea0003800000 */
[----:B0-----:R-:W-:-:S06]  /*02a0*/  IMAD.WIDE.U32 R14, R17, 0x4, R2 ;  /* 0x00000004110e7825 */ /* 0x001fcc00078e0002 */
[----:B------:R-:W2:Y:S01]  /*02b0*/  LDG.E R15, desc[UR4][R14.64] ;  /* 0x000000040e0f7981 */ /* 0x000ea2000c1e1900 */
[C---:B------:R-:W-:Y:S01]  /*02c0*/  IMAD.SHL.U32 R8, R5.reuse, 0x4, RZ ;  /* 0x0000000405087824 */ /* 0x040fe200078e00ff */
[----:B------:R-:W-:-:S05]  /*02d0*/  IADD3 R5, PT, PT, R5, 0x1, RZ ;  /* 0x0000000105057810 */ /* 0x000fca0007ffe0ff */
[----:B------:R-:W2:Y:S02]  /*02e0*/  LDC R8, c[0x3][R8] ;  /* 0x00c0000008087b82 */ /* 0x000ea40000000800 */
[----:B--2---:R-:W-:-:S07]  /*02f0*/  IMAD R0, R15, R8, R0 ;  /* 0x000000080f007224 */ /* 0x004fce00078e0200 */
.L_x_4:
[----:B------:R-:W-:Y:S05]  /*0300*/  BSYNC.RECONVERGENT B1 ;  /* 0x0000000000017941 */ /* 0x000fea0003800200 */
.L_x_3:
[----:B------:R-:W-:Y:S04]  /*0310*/  BSSY.RECONVERGENT B1, `(.L_x_5) ;  /* 0x000000c000017945 */ /* 0x000fe80003800200 */
[----:B------:R-:W-:Y:S05]  /*0320*/  @!P0 BRA `(.L_x_6) ;  /* 0x0000000000288947 */ /* 0x000fea0003800000 */
        /* <DEDUP_REMOVED lines=10> */
.L_x_6:
[----:B------:R-:W-:Y:S05]  /*03d0*/  BSYNC.RECONVERGENT B1 ;  /* 0x0000000000017941 */ /* 0x000fea0003800200 */
.L_x_5:
        /* <DEDUP_REMOVED lines=12> */
.L_x_8:
[----:B------:R-:W-:Y:S05]  /*04a0*/  BSYNC.RECONVERGENT B1 ;  /* 0x0000000000017941 */ /* 0x000fea0003800200 */
.L_x_7:
        /* <DEDUP_REMOVED lines=12> */
.L_x_10:
[----:B------:R-:W-:Y:S05]  /*0570*/  BSYNC.RECONVERGENT B1 ;  /* 0x0000000000017941 */ /* 0x000fea0003800200 */
.L_x_9:
[----:B------:R-:W-:Y:S01]  /*0580*/  VIADD R9, R9, 0x4 ;  /* 0x0000000409097836 */ /* 0x000fe20000000000 */
[----:B------:R-:W-:Y:S06]  /*0590*/  @P1 BRA `(.L_x_11) ;  /* 0xfffffffc00041947 */ /* 0x000fec000383ffff */
[----:B------:R-:W-:-:S07]  /*05a0*/  IADD3 R9, PT, PT, R9, -0x1, RZ ;  /* 0xffffffff09097810 */ /* 0x000fce0007ffe0ff */
.L_x_2:
[----:B0-----:R-:W0:Y:S01]  /*05b0*/  LDC.64 R2, c[0x0][0x380] ;  /* 0x0000e000ff027b82 */ /* 0x001e220000000a00 */
[----:B------:R-:W-:-:S05]  /*05c0*/  IMAD.SHL.U32 R6, R7, 0x2, RZ ;  /* 0x0000000207067824 */ /* 0x000fca00078e00ff */
[----:B------:R-:W-:-:S04]  /*05d0*/  LOP3.LUT R6, R6, 0x2, RZ, 0xe2, !PT ;  /* 0x0000000206067812 */ /* 0x000fc800078ee2ff */
[----:B------:R-:W-:-:S07]  /*05e0*/  IADD3 R8, PT, PT, -R6, RZ, RZ ;  /* 0x000000ff06087210 */ /* 0x000fce0007ffe1ff */
.L_x_14:
[----:B------:R-:W-:Y:S01]  /*05f0*/  ISETP.GE.AND P0, PT, R9, RZ, PT ;  /* 0x000000ff0900720c */ /* 0x000fe20003f06270 */
[----:B------:R-:W-:Y:S01]  /*0600*/  VIADD R8, R8, 0x1 ;  /* 0x0000000108087836 */ /* 0x000fe20000000000 */
[----:B------:R-:W-:Y:S04]  /*0610*/  BSSY.RECONVERGENT B1, `(.L_x_12) ;  /* 0x000000d000017945 */ /* 0x000fe80003800200 */
[----:B------:R-:W-:-:S07]  /*0620*/  ISETP.NE.AND P1, PT, R8, 0x1, PT ;  /* 0x000000010800780c */ /* 0x000fce0003f25270 */
[----:B------:R-:W-:Y:S06]  /*0630*/  @!P0 BRA `(.L_x_13) ;  /* 0x0000000000288947 */ /* 0x000fec0003800000 */
[----:B------:R-:W1:Y:S02]  /*0640*/  LDC.64 R6, c[0x0][0x390] ;  /* 0x0000e400ff067b82 */ /* 0x000e640000000a00 */
[----:B-1----:R-:W2:Y:S02]  /*0650*/  LDG.E R6, desc[UR4][R6.64] ;  /* 0x0000000406067981 */ /* 0x002ea4000c1e1900 */
[----:B--2---:R-:W-:-:S13]  /*0660*/  ISETP.GE.AND P0, PT, R9, R6, PT ;  /* 0x000000060900720c */ /* 0x004fda0003f06270 */
[----:B------:R-:W-:Y:S05]  /*0670*/  @P0 BRA `(.L_x_13) ;  /* 0x0000000000180947 */ /* 0x000fea0003800000 */
[----:B0-----:R-:W-:-:S06]  /*0680*/  IMAD.WIDE.U32 R6, R9, 0x4, R2 ;  /* 0x0000000409067825 */ /* 0x001fcc00078e0002 */
[----:B------:R-:W2:Y:S01]  /*0690*/  LDG.E R7, desc[UR4][R6.64] ;  /* 0x0000000406077981 */ /* 0x000ea2000c1e1900 */
[C---:B------:R-:W-:Y:S01]  /*06a0*/  SHF.L.U32 R10, R5.reuse, 0x2, RZ ;  /* 0x00000002050a7819 */ /* 0x040fe200000006ff */
[----:B------:R-:W-:-:S05]  /*06b0*/  VIADD R5, R5, 0x1 ;  /* 0x0000000105057836 */ /* 0x000fca0000000000 */
[----:B------:R-:W2:Y:S02]  /*06c0*/  LDC R10, c[0x3][R10] ;  /* 0x00c000000a0a7b82 */ /* 0x000ea40000000800 */
[----:B--2---:R-:W-:-:S07]  /*06d0*/  IMAD R0, R10, R7, R0 ;  /* 0x000000070a007224 */ /* 0x004fce00078e0200 */
.L_x_13:
[----:B------:R-:W-:Y:S05]  /*06e0*/  BSYNC.RECONVERGENT B1 ;  /* 0x0000000000017941 */ /* 0x000fea0003800200 */
.L_x_12:
[----:B------:R-:W-:Y:S01]  /*06f0*/  IADD3 R9, PT, PT, R9, 0x1, RZ ;  /* 0x0000000109097810 */ /* 0x000fe20007ffe0ff */
[----:B------:R-:W-:Y:S06]  /*0700*/  @P1 BRA `(.L_x_14) ;  /* 0xfffffffc00b81947 */ /* 0x000fec000383ffff */
.L_x_1:
[----:B------:R-:W-:Y:S05]  /*0710*/  BSYNC.RECONVERGENT B0 ;  /* 0x0000000000007941 */ /* 0x000fea0003800200 */
.L_x_0:
[----:B0-----:R-:W0:Y:S02]  /*0720*/  LDC.64 R2, c[0x0][0x388] ;  /* 0x0000e200ff027b82 */ /* 0x001e240000000a00 */
[----:B0-----:R-:W-:-:S05]  /*0730*/  IMAD.WIDE R4, R4, 0x4, R2 ;  /* 0x0000000404047825 */ /* 0x001fca00078e0202 */
[----:B------:R-:W-:Y:S01]  /*0740*/  STG.E desc[UR4][R4.64], R0 ;  /* 0x0000000004007986 */ /* 0x000fe2000c101904 */
[----:B------:R-:W-:Y:S05]  /*0750*/  EXIT ;  /* 0x000000000000794d */ /* 0x000fea0003800000 */
.L_x_15:
[----:B------:R-:W-:-:S00]  /*0760*/  BRA `(.L_x_15) ;  /* 0xfffffffc00fc7947 */ /* 0x000fc0000383ffff */
[----:B------:R-:W-:-:S00]  /*0770*/  NOP ;  /* 0x0000000000007918 */ /* 0x000fc00000000000 */
        /* <DEDUP_REMOVED lines=8> */
.L_x_16:


//--------------------- .nv.shared.reserved.0     --------------------------
	.section	.nv.shared.reserved.0,"aw",@nobits
	.weak		__nv_reservedSMEM_offset_0_alias
	.size		__nv_reservedSMEM_offset_0_alias, 0, 64
	.other		__nv_reservedSMEM_offset_0_alias,@"STO_CUDA_RESERVED_SHARED STV_DEFAULT"
__nv_reservedSMEM_offset_0_alias:
	.zero		0
	.zero		64


//--------------------- .nv.constant0._Z4convPiS_S_S_ --------------------------
	.section	.nv.constant0._Z4convPiS_S_S_,"a",@progbits
	.sectionflags	@""
	.align	4
.nv.constant0._Z4convPiS_S_S_:
	.zero		928


//--------------------- SYMBOLS --------------------------

	.type		.nv.reservedSmem.offset0,@object
	.size		.nv.reservedSmem.offset0,0x4
